	.headerflags	@"EF_CUDA_TEXMODE_UNIFIED EF_CUDA_64BIT_ADDRESS EF_CUDA_ACCELERATORS EF_CUDA_SM90 EF_CUDA_VIRTUAL_SM(EF_CUDA_SM90)"
	.elftype	@"ET_EXEC"


//--------------------- .nv.info                  --------------------------
	.section	.nv.info,"",@"SHT_CUDA_INFO"
	.align	4


	//----- nvinfo : EIATTR_REGCOUNT
	.align		4
        /*0000*/ 	.byte	0x04, 0x2f
        /*0002*/ 	.short	(.L_1 - .L_0)
	.align		4
.L_0:
        /*0004*/ 	.word	index@(triton_poi_fused_cat_1)
        /*0008*/ 	.word	0x00000010


	//----- nvinfo : EIATTR_MIN_STACK_SIZE
	.align		4
.L_1:
        /*000c*/ 	.byte	0x04, 0x12
        /*000e*/ 	.short	(.L_3 - .L_2)
	.align		4
.L_2:
        /*0010*/ 	.word	index@(triton_poi_fused_cat_1)
        /*0014*/ 	.word	0x00000000


	//----- nvinfo : EIATTR_FRAME_SIZE
	.align		4
.L_3:
        /*0018*/ 	.byte	0x04, 0x11
        /*001a*/ 	.short	(.L_5 - .L_4)
	.align		4
.L_4:
        /*001c*/ 	.word	index@(triton_poi_fused_cat_1)
        /*0020*/ 	.word	0x00000000


	//----- nvinfo : EIATTR_MIN_STACK_SIZE
	.align		4
.L_5:
        /*0024*/ 	.byte	0x04, 0x12
        /*0026*/ 	.short	(.L_7 - .L_6)
	.align		4
.L_6:
        /*0028*/ 	.word	index@(triton_poi_fused_cat_1)
        /*002c*/ 	.word	0x00000000
.L_7:


//--------------------- .nv.info.triton_poi_fused_cat_1 --------------------------
	.section	.nv.info.triton_poi_fused_cat_1,"",@"SHT_CUDA_INFO"
	.sectionflags	@""
	.align	4


	//----- nvinfo : EIATTR_CUDA_API_VERSION
	.align		4
        /*0000*/ 	.byte	0x04, 0x37
        /*0002*/ 	.short	(.L_9 - .L_8)
.L_8:
        /*0004*/ 	.word	0x0000007c


	//----- nvinfo : EIATTR_KPARAM_INFO
	.align		4
.L_9:
        /*0008*/ 	.byte	0x04, 0x17
        /*000a*/ 	.short	(.L_11 - .L_10)
.L_10:
        /*000c*/ 	.word	0x00000000
        /*0010*/ 	.short	0x0002
        /*0012*/ 	.short	0x0010
        /*0014*/ 	.byte	0x00, 0xf0, 0x11, 0x00


	//----- nvinfo : EIATTR_KPARAM_INFO
	.align		4
.L_11:
        /*0018*/ 	.byte	0x04, 0x17
        /*001a*/ 	.short	(.L_13 - .L_12)
.L_12:
        /*001c*/ 	.word	0x00000000
        /*0020*/ 	.short	0x0001
        /*0022*/ 	.short	0x0008
        /*0024*/ 	.byte	0x00, 0xf4, 0x21, 0x00


	//----- nvinfo : EIATTR_KPARAM_INFO
	.align		4
.L_13:
        /*0028*/ 	.byte	0x04, 0x17
        /*002a*/ 	.short	(.L_15 - .L_14)
.L_14:
        /*002c*/ 	.word	0x00000000
        /*0030*/ 	.short	0x0000
        /*0032*/ 	.short	0x0000
        /*0034*/ 	.byte	0x00, 0xf4, 0x21, 0x00


	//----- nvinfo : EIATTR_SPARSE_MMA_MASK
	.align		4
.L_15:
        /*0038*/ 	.byte	0x03, 0x50
        /*003a*/ 	.short	0x0000


	//----- nvinfo : EIATTR_MAXREG_COUNT
	.align		4
        /*003c*/ 	.byte	0x03, 0x1b
        /*003e*/ 	.short	0x00ff


	//----- nvinfo : EIATTR_EXIT_INSTR_OFFSETS
	.align		4
        /*0040*/ 	.byte	0x04, 0x1c
        /*0042*/ 	.short	(.L_17 - .L_16)


	//   ....[0]....
.L_16:
        /*0044*/ 	.word	0x00000320


	//   ....[1]....
        /*0048*/ 	.word	0x00000340


	//----- nvinfo : EIATTR_REQNTID
	.align		4
.L_17:
        /*004c*/ 	.byte	0x04, 0x10
        /*004e*/ 	.short	(.L_19 - .L_18)
.L_18:
        /*0050*/ 	.word	0x00000080
        /*0054*/ 	.word	0x00000001
        /*0058*/ 	.word	0x00000001


	//----- nvinfo : EIATTR_CBANK_PARAM_SIZE
	.align		4
.L_19:
        /*005c*/ 	.byte	0x03, 0x19
        /*005e*/ 	.short	0x0014


	//----- nvinfo : EIATTR_PARAM_CBANK
	.align		4
        /*0060*/ 	.byte	0x04, 0x0a
        /*0062*/ 	.short	(.L_21 - .L_20)
	.align		4
.L_20:
        /*0064*/ 	.word	index@(.nv.constant0.triton_poi_fused_cat_1)
        /*0068*/ 	.short	0x0210
        /*006a*/ 	.short	0x0014


	//----- nvinfo : EIATTR_SW_WAR
	.align		4
.L_21:
        /*006c*/ 	.byte	0x04, 0x36
        /*006e*/ 	.short	(.L_23 - .L_22)
.L_22:
        /*0070*/ 	.word	0x00000008
.L_23:


//--------------------- .nv.callgraph             --------------------------
	.section	.nv.callgraph,"",@"SHT_CUDA_CALLGRAPH"
	.align	4
	.sectionentsize	8
	.align		4
        /*0000*/ 	.word	0x00000000
	.align		4
        /*0004*/ 	.word	0xffffffff
	.align		4
        /*0008*/ 	.word	0x00000000
	.align		4
        /*000c*/ 	.word	0xfffffffe
	.align		4
        /*0010*/ 	.word	0x00000000
	.align		4
        /*0014*/ 	.word	0xfffffffd
	.align		4
        /*0018*/ 	.word	0x00000000
	.align		4
        /*001c*/ 	.word	0xfffffffc


//--------------------- .text.triton_poi_fused_cat_1 --------------------------
	.section	.text.triton_poi_fused_cat_1,"ax",@progbits
	.align	128
        .global         triton_poi_fused_cat_1
        .type           triton_poi_fused_cat_1,@function
        .size           triton_poi_fused_cat_1,(.L_x_1 - triton_poi_fused_cat_1)
        .other          triton_poi_fused_cat_1,@"STO_CUDA_ENTRY STV_DEFAULT"
triton_poi_fused_cat_1:
.text.triton_poi_fused_cat_1:
[----:B------:R-:W0:Y:S02]  /*0000*/  LDC R1, c[0x0][0x28] ;  /* 0x00000a00ff017b82 */ /* 0x000e240000000800 */
[----:B------:R-:W1:Y:S01]  /*0010*/  S2R R0, SR_TID.X ;  /* 0x0000000000007919 */ /* 0x000e620000002100 */
[----:B------:R-:W-:Y:S01]  /*0020*/  ULDC.64 UR4, c[0x0][0x208] ;  /* 0x0000820000047ab9 */ /* 0x000fe20000000a00 */
[----:B------:R-:W2:Y:S01]  /*0030*/  S2R R7, SR_CTAID.X ;  /* 0x0000000000077919 */ /* 0x000ea20000002500 */
[----:B-1----:R-:W-:-:S05]  /*0040*/  IMAD.SHL.U32 R0, R0, 0x2, RZ ;  /* 0x0000000200007824 */ /* 0x002fca00078e00ff */
[----:B------:R-:W-:-:S05]  /*0050*/  LOP3.LUT R0, R0, 0xfe, RZ, 0xc0, !PT ;  /* 0x000000fe00007812 */ /* 0x000fca00078ec0ff */
[----:B--2---:R-:W-:Y:S01]  /*0060*/  IMAD R0, R7, 0x100, R0 ;  /* 0x0000010007007824 */ /* 0x004fe200078e0200 */
[----:B------:R-:W-:-:S04]  /*0070*/  SHF.R.S32.HI R7, RZ, 0x17, R7 ;  /* 0x00000017ff077819 */ /* 0x000fc80000011407 */
[----:B------:R-:W-:Y:S02]  /*0080*/  SHF.R.S32.HI R3, RZ, 0x1f, R0 ;  /* 0x0000001fff037819 */ /* 0x000fe40000011400 */
[----:B------:R-:W-:Y:S02]  /*0090*/  SGXT R7, R7, 0x1 ;  /* 0x000000010707781a */ /* 0x000fe40000000200 */
[-C--:B------:R-:W-:Y:S02]  /*00a0*/  LEA.HI R4, R3, R0.reuse, RZ, 0x4 ;  /* 0x0000000003047211 */ /* 0x080fe400078f20ff */
[----:B------:R-:W1:Y:S01]  /*00b0*/  LDC.64 R2, c[0x0][0x210] ;  /* 0x00008400ff027b82 */ /* 0x000e620000000a00 */
[----:B------:R-:W-:Y:S02]  /*00c0*/  LEA.HI R7, R7, R0, RZ, 0x6 ;  /* 0x0000000007077211 */ /* 0x000fe400078f30ff */
[----:B------:R-:W-:-:S04]  /*00d0*/  SHF.R.S32.HI R5, RZ, 0x4, R4 ;  /* 0x00000004ff057819 */ /* 0x000fc80000011404 */
[----:B------:R-:W-:-:S04]  /*00e0*/  LEA.HI R6, R5, R5, RZ, 0x2 ;  /* 0x0000000505067211 */ /* 0x000fc800078f10ff */
[----:B------:R-:W-:-:S05]  /*00f0*/  LOP3.LUT R6, R6, 0xfffffffc, RZ, 0xc0, !PT ;  /* 0xfffffffc06067812 */ /* 0x000fca00078ec0ff */
[----:B------:R-:W-:Y:S01]  /*0100*/  IMAD.IADD R6, R5, 0x1, -R6 ;  /* 0x0000000105067824 */ /* 0x000fe200078e0a06 */
[----:B------:R-:W-:Y:S02]  /*0110*/  LOP3.LUT R5, R4, 0xfffffff0, RZ, 0xc0, !PT ;  /* 0xfffffff004057812 */ /* 0x000fe400078ec0ff */
[----:B------:R-:W-:Y:S02]  /*0120*/  SHF.R.S32.HI R4, RZ, 0x6, R7 ;  /* 0x00000006ff047819 */ /* 0x000fe40000011407 */
[----:B------:R-:W-:Y:S01]  /*0130*/  ISETP.NE.AND P0, PT, R6, 0x2, PT ;  /* 0x000000020600780c */ /* 0x000fe20003f05270 */
[----:B------:R-:W-:-:S03]  /*0140*/  IMAD.IADD R5, R0, 0x1, -R5 ;  /* 0x0000000100057824 */ /* 0x000fc600078e0a05 */
[----:B------:R-:W-:Y:S01]  /*0150*/  ISETP.LT.AND P6, PT, R0, 0x100, !P0 ;  /* 0x000001000000780c */ /* 0x000fe200047c1270 */
[----:B------:R-:W-:-:S04]  /*0160*/  IMAD R5, R4, 0x10, R5 ;  /* 0x0000001004057824 */ /* 0x000fc800078e0205 */
[----:B-1----:R-:W-:Y:S01]  /*0170*/  IMAD.WIDE R2, R5, 0x4, R2 ;  /* 0x0000000405027825 */ /* 0x002fe200078e0202 */
[----:B------:R-:W-:-:S07]  /*0180*/  CS2R R4, SRZ ;  /* 0x0000000000047805 */ /* 0x000fce000001ff00 */
[----:B------:R-:W2:Y:S01]  /*0190*/  @P6 LDG.E.EL.64 R4, desc[UR4][R2.64+0x200] ;  /* 0x0002000402046981 */ /* 0x000ea2000c2e1b00 */
[----:B------:R-:W-:Y:S02]  /*01a0*/  ISETP.GE.AND P1, PT, R0, 0x100, PT ;  /* 0x000001000000780c */ /* 0x000fe40003f26270 */
[----:B------:R-:W-:Y:S02]  /*01b0*/  CS2R R12, SRZ ;  /* 0x00000000000c7805 */ /* 0x000fe4000001ff00 */
[C---:B------:R-:W-:Y:S02]  /*01c0*/  ISETP.NE.AND P2, PT, R6.reuse, 0x1, PT ;  /* 0x000000010600780c */ /* 0x040fe40003f45270 */
[----:B------:R-:W-:Y:S02]  /*01d0*/  CS2R R8, SRZ ;  /* 0x0000000000087805 */ /* 0x000fe4000001ff00 */
[C---:B------:R-:W-:Y:S02]  /*01e0*/  ISETP.GT.AND P4, PT, R6.reuse, 0x2, !P1 ;  /* 0x000000020600780c */ /* 0x040fe40004f84270 */
[----:B------:R-:W-:-:S02]  /*01f0*/  ISETP.GE.AND P3, PT, R6, 0x1, PT ;  /* 0x000000010600780c */ /* 0x000fc40003f66270 */
[----:B------:R-:W-:Y:S02]  /*0200*/  CS2R R6, SRZ ;  /* 0x0000000000067805 */ /* 0x000fe4000001ff00 */
[----:B------:R-:W-:-:S07]  /*0210*/  ISETP.LT.AND P5, PT, R0, 0x100, !P2 ;  /* 0x000001000000780c */ /* 0x000fce00057a1270 */
[----:B------:R-:W3:Y:S06]  /*0220*/  @P4 LDG.E.EL.64 R12, desc[UR4][R2.64+0x300] ;  /* 0x00030004020c4981 */ /* 0x000eec000c2e1b00 */
[----:B------:R-:W4:Y:S01]  /*0230*/  @P5 LDG.E.EL.64 R8, desc[UR4][R2.64+0x100] ;  /* 0x0001000402085981 */ /* 0x000f22000c2e1b00 */
[----:B--2---:R-:W-:Y:S02]  /*0240*/  SEL R10, R4, RZ, P6 ;  /* 0x000000ff040a7207 */ /* 0x004fe40003000000 */
[----:B------:R-:W-:Y:S02]  /*0250*/  SEL R11, R5, RZ, P6 ;  /* 0x000000ff050b7207 */ /* 0x000fe40003000000 */
[----:B------:R-:W-:Y:S01]  /*0260*/  ISETP.LT.AND P6, PT, R0, 0x100, !P3 ;  /* 0x000001000000780c */ /* 0x000fe20005fc1270 */
[----:B------:R-:W1:-:S12]  /*0270*/  LDC.64 R4, c[0x0][0x218] ;  /* 0x00008600ff047b82 */ /* 0x000e580000000a00 */
[----:B------:R-:W2:Y:S01]  /*0280*/  @P6 LDG.E.EL.64 R6, desc[UR4][R2.64] ;  /* 0x0000000402066981 */ /* 0x000ea2000c2e1b00 */
[----:B---3--:R-:W-:Y:S02]  /*0290*/  @P0 SEL R11, R13, RZ, P4 ;  /* 0x000000ff0d0b0207 */ /* 0x008fe40002000000 */
[----:B------:R-:W-:Y:S02]  /*02a0*/  @P0 SEL R10, R12, RZ, P4 ;  /* 0x000000ff0c0a0207 */ /* 0x000fe40002000000 */
[----:B----4-:R-:W-:Y:S02]  /*02b0*/  SEL R13, R8, RZ, P5 ;  /* 0x000000ff080d7207 */ /* 0x010fe40002800000 */
[----:B------:R-:W-:Y:S01]  /*02c0*/  SEL R8, R9, RZ, P5 ;  /* 0x000000ff09087207 */ /* 0x000fe20002800000 */
[----:B-1----:R-:W-:Y:S01]  /*02d0*/  IMAD.WIDE R4, R0, 0x4, R4 ;  /* 0x0000000400047825 */ /* 0x002fe200078e0204 */
[----:B--2---:R-:W-:Y:S02]  /*02e0*/  SEL R6, R6, RZ, P6 ;  /* 0x000000ff06067207 */ /* 0x004fe40003000000 */
[----:B------:R-:W-:-:S02]  /*02f0*/  SEL R7, R7, RZ, P6 ;  /* 0x000000ff07077207 */ /* 0x000fc40003000000 */
[----:B------:R-:W-:Y:S02]  /*0300*/  @P3 SEL R6, R13, R10, !P2 ;  /* 0x0000000a0d063207 */ /* 0x000fe40005000000 */
[----:B------:R-:W-:Y:S01]  /*0310*/  @P3 SEL R7, R8, R11, !P2 ;  /* 0x0000000b08073207 */ /* 0x000fe20005000000 */
[----:B------:R-:W-:Y:S06]  /*0320*/  @P1 EXIT ;  /* 0x000000000000194d */ /* 0x000fec0003800000 */
[----:B------:R-:W-:Y:S01]  /*0330*/  STG.E.64 desc[UR4][R4.64], R6 ;  /* 0x0000000604007986 */ /* 0x000fe2000c101b04 */
[----:B------:R-:W-:Y:S05]  /*0340*/  EXIT ;  /* 0x000000000000794d */ /* 0x000fea0003800000 */
.L_x_0:
[----:B------:R-:W-:-:S00]  /*0350*/  BRA `(.L_x_0) ;  /* 0xfffffffc00fc7947 */ /* 0x000fc0000383ffff */
[----:B------:R-:W-:-:S00]  /*0360*/  NOP ;  /* 0x0000000000007918 */ /* 0x000fc00000000000 */
        /* <DEDUP_REMOVED lines=9> */
.L_x_1:


//--------------------- .nv.constant0.triton_poi_fused_cat_1 --------------------------
	.section	.nv.constant0.triton_poi_fused_cat_1,"a",@progbits
	.sectionflags	@""
	.align	4
.nv.constant0.triton_poi_fused_cat_1:
	.zero		548
